//
// Generated by NVIDIA NVVM Compiler
//
// Compiler Build ID: CL-36424714
// Cuda compilation tools, release 13.0, V13.0.88
// Based on NVVM 20.0.0
//

.version 9.0
.target sm_100
.address_size 64

	// .globl	_Z16findMaxGPU_naivePiiS_
.extern .shared .align 16 .b8 shared_data[];

.visible .entry _Z16findMaxGPU_naivePiiS_(
	.param .u64 .ptr .align 1 _Z16findMaxGPU_naivePiiS__param_0,
	.param .u32 _Z16findMaxGPU_naivePiiS__param_1,
	.param .u64 .ptr .align 1 _Z16findMaxGPU_naivePiiS__param_2
)
{
	.reg .pred 	%p<3>;
	.reg .b32 	%r<20>;
	.reg .b64 	%rd<7>;

	ld.param.u64 	%rd2, [_Z16findMaxGPU_naivePiiS__param_0];
	ld.param.u32 	%r9, [_Z16findMaxGPU_naivePiiS__param_1];
	ld.param.u64 	%rd3, [_Z16findMaxGPU_naivePiiS__param_2];
	mov.u32 	%r11, %ctaid.x;
	mov.u32 	%r1, %ntid.x;
	mov.u32 	%r12, %tid.x;
	mad.lo.s32 	%r17, %r11, %r1, %r12;
	setp.ge.s32 	%p1, %r17, %r9;
	mov.b32 	%r19, -2147483648;
	@%p1 bra 	$L__BB0_3;
	mov.u32 	%r14, %nctaid.x;
	mul.lo.s32 	%r3, %r1, %r14;
	cvta.to.global.u64 	%rd1, %rd2;
	mov.b32 	%r19, -2147483648;
$L__BB0_2:
	mul.wide.s32 	%rd4, %r17, 4;
	add.s64 	%rd5, %rd1, %rd4;
	ld.global.u32 	%r15, [%rd5];
	max.s32 	%r19, %r15, %r19;
	add.s32 	%r17, %r17, %r3;
	setp.lt.s32 	%p2, %r17, %r9;
	@%p2 bra 	$L__BB0_2;
$L__BB0_3:
	cvta.to.global.u64 	%rd6, %rd3;
	atom.global.max.s32 	%r16, [%rd6], %r19;
	ret;

}
	// .globl	_Z17findMaxGPU_sharedPiiS_
.visible .entry _Z17findMaxGPU_sharedPiiS_(
	.param .u64 .ptr .align 1 _Z17findMaxGPU_sharedPiiS__param_0,
	.param .u32 _Z17findMaxGPU_sharedPiiS__param_1,
	.param .u64 .ptr .align 1 _Z17findMaxGPU_sharedPiiS__param_2
)
{
	.reg .pred 	%p<8>;
	.reg .b32 	%r<31>;
	.reg .b64 	%rd<7>;

	ld.param.u64 	%rd2, [_Z17findMaxGPU_sharedPiiS__param_0];
	ld.param.u32 	%r14, [_Z17findMaxGPU_sharedPiiS__param_1];
	ld.param.u64 	%rd3, [_Z17findMaxGPU_sharedPiiS__param_2];
	mov.u32 	%r1, %tid.x;
	mov.u32 	%r16, %ctaid.x;
	mov.u32 	%r30, %ntid.x;
	mad.lo.s32 	%r27, %r16, %r30, %r1;
	setp.ge.s32 	%p1, %r27, %r14;
	mov.b32 	%r29, -2147483648;
	@%p1 bra 	$L__BB1_3;
	mov.u32 	%r18, %nctaid.x;
	mul.lo.s32 	%r4, %r30, %r18;
	cvta.to.global.u64 	%rd1, %rd2;
	mov.b32 	%r29, -2147483648;
$L__BB1_2:
	mul.wide.s32 	%rd4, %r27, 4;
	add.s64 	%rd5, %rd1, %rd4;
	ld.global.u32 	%r19, [%rd5];
	max.s32 	%r29, %r19, %r29;
	add.s32 	%r27, %r27, %r4;
	setp.lt.s32 	%p2, %r27, %r14;
	@%p2 bra 	$L__BB1_2;
$L__BB1_3:
	shl.b32 	%r20, %r1, 2;
	mov.u32 	%r21, shared_data;
	add.s32 	%r10, %r21, %r20;
	st.shared.u32 	[%r10], %r29;
	bar.sync 	0;
	setp.lt.u32 	%p3, %r30, 2;
	@%p3 bra 	$L__BB1_8;
$L__BB1_4:
	mov.u32 	%r11, %r30;
	shr.u32 	%r30, %r11, 1;
	setp.ge.u32 	%p4, %r1, %r30;
	@%p4 bra 	$L__BB1_7;
	shl.b32 	%r22, %r30, 2;
	add.s32 	%r23, %r10, %r22;
	ld.shared.u32 	%r13, [%r23];
	ld.shared.u32 	%r24, [%r10];
	setp.le.s32 	%p5, %r13, %r24;
	@%p5 bra 	$L__BB1_7;
	st.shared.u32 	[%r10], %r13;
$L__BB1_7:
	bar.sync 	0;
	setp.gt.u32 	%p6, %r11, 3;
	@%p6 bra 	$L__BB1_4;
$L__BB1_8:
	setp.ne.s32 	%p7, %r1, 0;
	@%p7 bra 	$L__BB1_10;
	ld.shared.u32 	%r25, [shared_data];
	cvta.to.global.u64 	%rd6, %rd3;
	atom.global.max.s32 	%r26, [%rd6], %r25;
$L__BB1_10:
	ret;

}


// ===== COMPILED SASS (sm_100) =====

	.target	sm_100

	.elftype	@"ET_EXEC"


//--------------------- .note.nv.tkinfo           --------------------------
	.section	.note.nv.tkinfo,"",@"SHT_NOTE"
	.sectionflags	@"SHF_NOTE_NV_TKINFO"
	.tkinfo
        /*0018*/ 	.word	0x00000002
        /*0030*/ 	.string	""
        /*0030*/ 	.string	"ptxas"
        /*0030*/ 	.string	"Cuda compilation tools, release 13.0, V13.0.88"
        /*0030*/ 	.string	"Build cuda_13.0.r13.0/compiler.36424714_0"
        /*0030*/ 	.string	"-arch sm_100 -m 64 "



//--------------------- .note.nv.cuinfo           --------------------------
	.section	.note.nv.cuinfo,"",@"SHT_NOTE"
	.sectionflags	@"SHF_NOTE_NV_CUINFO"
        /*0018*/ 	.short	0x0002
        /*001a*/ 	.short	0x0064
        /*001c*/ 	.short	0x0082
	.zero		2


//--------------------- .nv.info                  --------------------------
	.section	.nv.info,"",@"SHT_CUDA_INFO"
	.align	4


	//----- nvinfo : EIATTR_REGCOUNT
	.align		4
        /*0000*/ 	.byte	0x04, 0x2f
        /*0002*/ 	.short	(.L_1 - .L_0)
	.align		4
.L_0:
        /*0004*/ 	.word	index@(_Z16findMaxGPU_naivePiiS_)
        /*0008*/ 	.word	0x0000000d


	//----- nvinfo : EIATTR_FRAME_SIZE
	.align		4
.L_1:
        /*000c*/ 	.byte	0x04, 0x11
        /*000e*/ 	.short	(.L_3 - .L_2)
	.align		4
.L_2:
        /*0010*/ 	.word	index@(_Z16findMaxGPU_naivePiiS_)
        /*0014*/ 	.word	0x00000000


	//----- nvinfo : EIATTR_REGCOUNT
	.align		4
.L_3:
        /*0018*/ 	.byte	0x04, 0x2f
        /*001a*/ 	.short	(.L_5 - .L_4)
	.align		4
.L_4:
        /*001c*/ 	.word	index@(_Z17findMaxGPU_sharedPiiS_)
        /*0020*/ 	.word	0x0000000e


	//----- nvinfo : EIATTR_FRAME_SIZE
	.align		4
.L_5:
        /*0024*/ 	.byte	0x04, 0x11
        /*0026*/ 	.short	(.L_7 - .L_6)
	.align		4
.L_6:
        /*0028*/ 	.word	index@(_Z17findMaxGPU_sharedPiiS_)
        /*002c*/ 	.word	0x00000000


	//----- nvinfo : EIATTR_MIN_STACK_SIZE
	.align		4
.L_7:
        /*0030*/ 	.byte	0x04, 0x12
        /*0032*/ 	.short	(.L_9 - .L_8)
	.align		4
.L_8:
        /*0034*/ 	.word	index@(_Z17findMaxGPU_sharedPiiS_)
        /*0038*/ 	.word	0x00000000


	//----- nvinfo : EIATTR_MIN_STACK_SIZE
	.align		4
.L_9:
        /*003c*/ 	.byte	0x04, 0x12
        /*003e*/ 	.short	(.L_11 - .L_10)
	.align		4
.L_10:
        /*0040*/ 	.word	index@(_Z16findMaxGPU_naivePiiS_)
        /*0044*/ 	.word	0x00000000
.L_11:


//--------------------- .nv.compat                --------------------------
	.section	.nv.compat,"",@"SHT_CUDA_COMPAT_INFO"
	.align	4
        /*0000*/ 	.byte	0x02, 0x09, 0x00, 0x00, 0x02, 0x02, 0x01, 0x00, 0x02, 0x05, 0x05, 0x00, 0x03, 0x07, 0x01, 0x01
        /*0010*/ 	.byte	0x02, 0x03, 0x00, 0x00, 0x02, 0x06, 0x01, 0x00, 0x04, 0x0b, 0x08, 0x00, 0x09, 0x00, 0x00, 0x00
        /*0020*/ 	.byte	0x00, 0x00, 0x00, 0x00


//--------------------- .nv.info._Z17findMaxGPU_sharedPiiS_ --------------------------
	.section	.nv.info._Z17findMaxGPU_sharedPiiS_,"",@"SHT_CUDA_INFO"
	.sectionflags	@""
	.align	4


	//----- nvinfo : EIATTR_CUDA_API_VERSION
	.align		4
        /*0000*/ 	.byte	0x04, 0x37
        /*0002*/ 	.short	(.L_13 - .L_12)
.L_12:
        /*0004*/ 	.word	0x00000082


	//----- nvinfo : EIATTR_KPARAM_INFO
	.align		4
.L_13:
        /*0008*/ 	.byte	0x04, 0x17
        /*000a*/ 	.short	(.L_15 - .L_14)
.L_14:
        /*000c*/ 	.word	0x00000000
        /*0010*/ 	.short	0x0002
        /*0012*/ 	.short	0x0010
        /*0014*/ 	.byte	0x00, 0xf5, 0x21, 0x00


	//----- nvinfo : EIATTR_KPARAM_INFO
	.align		4
.L_15:
        /*0018*/ 	.byte	0x04, 0x17
        /*001a*/ 	.short	(.L_17 - .L_16)
.L_16:
        /*001c*/ 	.word	0x00000000
        /*0020*/ 	.short	0x0001
        /*0022*/ 	.short	0x0008
        /*0024*/ 	.byte	0x00, 0xf0, 0x11, 0x00


	//----- nvinfo : EIATTR_KPARAM_INFO
	.align		4
.L_17:
        /*0028*/ 	.byte	0x04, 0x17
        /*002a*/ 	.short	(.L_19 - .L_18)
.L_18:
        /*002c*/ 	.word	0x00000000
        /*0030*/ 	.short	0x0000
        /*0032*/ 	.short	0x0000
        /*0034*/ 	.byte	0x00, 0xf5, 0x21, 0x00


	//----- nvinfo : EIATTR_SPARSE_MMA_MASK
	.align		4
.L_19:
        /*0038*/ 	.byte	0x03, 0x50
        /*003a*/ 	.short	0x0000


	//----- nvinfo : EIATTR_MAXREG_COUNT
	.align		4
        /*003c*/ 	.byte	0x03, 0x1b
        /*003e*/ 	.short	0x00ff


	//----- nvinfo : EIATTR_NUM_BARRIERS
	.align		4
        /*0040*/ 	.byte	0x02, 0x4c
        /*0042*/ 	.byte	0x01
	.zero		1


	//----- nvinfo : EIATTR_MERCURY_ISA_VERSION
	.align		4
        /*0044*/ 	.byte	0x03, 0x5f
        /*0046*/ 	.short	0x0101


	//----- nvinfo : EIATTR_VRC_CTA_INIT_COUNT
	.align		4
        /*0048*/ 	.byte	0x02, 0x4a
	.zero		1
	.zero		1


	//----- nvinfo : EIATTR_EXIT_INSTR_OFFSETS
	.align		4
        /*004c*/ 	.byte	0x04, 0x1c
        /*004e*/ 	.short	(.L_21 - .L_20)


	//   ....[0]....
.L_20:
        /*0050*/ 	.word	0x000002d0


	//   ....[1]....
        /*0054*/ 	.word	0x00000340


	//----- nvinfo : EIATTR_CRS_STACK_SIZE
	.align		4
.L_21:
        /*0058*/ 	.byte	0x04, 0x1e
        /*005a*/ 	.short	(.L_23 - .L_22)
.L_22:
        /*005c*/ 	.word	0x00000000


	//----- nvinfo : EIATTR_CBANK_PARAM_SIZE
	.align		4
.L_23:
        /*0060*/ 	.byte	0x03, 0x19
        /*0062*/ 	.short	0x0018


	//----- nvinfo : EIATTR_PARAM_CBANK
	.align		4
        /*0064*/ 	.byte	0x04, 0x0a
        /*0066*/ 	.short	(.L_25 - .L_24)
	.align		4
.L_24:
        /*0068*/ 	.word	index@(.nv.constant0._Z17findMaxGPU_sharedPiiS_)
        /*006c*/ 	.short	0x0380
        /*006e*/ 	.short	0x0018


	//----- nvinfo : EIATTR_SW_WAR
	.align		4
.L_25:
        /*0070*/ 	.byte	0x04, 0x36
        /*0072*/ 	.short	(.L_27 - .L_26)
.L_26:
        /*0074*/ 	.word	0x00000008
.L_27:


//--------------------- .nv.info._Z16findMaxGPU_naivePiiS_ --------------------------
	.section	.nv.info._Z16findMaxGPU_naivePiiS_,"",@"SHT_CUDA_INFO"
	.sectionflags	@""
	.align	4


	//----- nvinfo : EIATTR_CUDA_API_VERSION
	.align		4
        /*0000*/ 	.byte	0x04, 0x37
        /*0002*/ 	.short	(.L_29 - .L_28)
.L_28:
        /*0004*/ 	.word	0x00000082


	//----- nvinfo : EIATTR_KPARAM_INFO
	.align		4
.L_29:
        /*0008*/ 	.byte	0x04, 0x17
        /*000a*/ 	.short	(.L_31 - .L_30)
.L_30:
        /*000c*/ 	.word	0x00000000
        /*0010*/ 	.short	0x0002
        /*0012*/ 	.short	0x0010
        /*0014*/ 	.byte	0x00, 0xf5, 0x21, 0x00


	//----- nvinfo : EIATTR_KPARAM_INFO
	.align		4
.L_31:
        /*0018*/ 	.byte	0x04, 0x17
        /*001a*/ 	.short	(.L_33 - .L_32)
.L_32:
        /*001c*/ 	.word	0x00000000
        /*0020*/ 	.short	0x0001
        /*0022*/ 	.short	0x0008
        /*0024*/ 	.byte	0x00, 0xf0, 0x11, 0x00


	//----- nvinfo : EIATTR_KPARAM_INFO
	.align		4
.L_33:
        /*0028*/ 	.byte	0x04, 0x17
        /*002a*/ 	.short	(.L_35 - .L_34)
.L_34:
        /*002c*/ 	.word	0x00000000
        /*0030*/ 	.short	0x0000
        /*0032*/ 	.short	0x0000
        /*0034*/ 	.byte	0x00, 0xf5, 0x21, 0x00


	//----- nvinfo : EIATTR_SPARSE_MMA_MASK
	.align		4
.L_35:
        /*0038*/ 	.byte	0x03, 0x50
        /*003a*/ 	.short	0x0000


	//----- nvinfo : EIATTR_MAXREG_COUNT
	.align		4
        /*003c*/ 	.byte	0x03, 0x1b
        /*003e*/ 	.short	0x00ff


	//----- nvinfo : EIATTR_MERCURY_ISA_VERSION
	.align		4
        /*0040*/ 	.byte	0x03, 0x5f
        /*0042*/ 	.short	0x0101


	//----- nvinfo : EIATTR_INT_WARP_WIDE_INSTR_OFFSETS
	.align		4
        /*0044*/ 	.byte	0x04, 0x31
        /*0046*/ 	.short	(.L_37 - .L_36)


	//   ....[0]....
.L_36:
        /*0048*/ 	.word	0x00000180


	//   ....[1]....
        /*004c*/ 	.word	0x00000190


	//----- nvinfo : EIATTR_VRC_CTA_INIT_COUNT
	.align		4
.L_37:
        /*0050*/ 	.byte	0x02, 0x4a
	.zero		1
	.zero		1


	//----- nvinfo : EIATTR_EXIT_INSTR_OFFSETS
	.align		4
        /*0054*/ 	.byte	0x04, 0x1c
        /*0056*/ 	.short	(.L_39 - .L_38)


	//   ....[0]....
.L_38:
        /*0058*/ 	.word	0x000001e0


	//----- nvinfo : EIATTR_CRS_STACK_SIZE
	.align		4
.L_39:
        /*005c*/ 	.byte	0x04, 0x1e
        /*005e*/ 	.short	(.L_41 - .L_40)
.L_40:
        /*0060*/ 	.word	0x00000000


	//----- nvinfo : EIATTR_CBANK_PARAM_SIZE
	.align		4
.L_41:
        /*0064*/ 	.byte	0x03, 0x19
        /*0066*/ 	.short	0x0018


	//----- nvinfo : EIATTR_PARAM_CBANK
	.align		4
        /*0068*/ 	.byte	0x04, 0x0a
        /*006a*/ 	.short	(.L_43 - .L_42)
	.align		4
.L_42:
        /*006c*/ 	.word	index@(.nv.constant0._Z16findMaxGPU_naivePiiS_)
        /*0070*/ 	.short	0x0380
        /*0072*/ 	.short	0x0018


	//----- nvinfo : EIATTR_SW_WAR
	.align		4
.L_43:
        /*0074*/ 	.byte	0x04, 0x36
        /*0076*/ 	.short	(.L_45 - .L_44)
.L_44:
        /*0078*/ 	.word	0x00000008
.L_45:


//--------------------- .nv.callgraph             --------------------------
	.section	.nv.callgraph,"",@"SHT_CUDA_CALLGRAPH"
	.align	4
	.sectionentsize	8
	.align		4
        /*0000*/ 	.word	0x00000000
	.align		4
        /*0004*/ 	.word	0xffffffff
	.align		4
        /*0008*/ 	.word	0x00000000
	.align		4
        /*000c*/ 	.word	0xfffffffe
	.align		4
        /*0010*/ 	.word	0x00000000
	.align		4
        /*0014*/ 	.word	0xfffffffd
	.align		4
        /*0018*/ 	.word	0x00000000
	.align		4
        /*001c*/ 	.word	0xfffffffc


//--------------------- .text._Z17findMaxGPU_sharedPiiS_ --------------------------
	.section	.text._Z17findMaxGPU_sharedPiiS_,"ax",@progbits
	.align	128
        .global         _Z17findMaxGPU_sharedPiiS_
        .type           _Z17findMaxGPU_sharedPiiS_,@function
        .size           _Z17findMaxGPU_sharedPiiS_,(.L_x_12 - _Z17findMaxGPU_sharedPiiS_)
        .other          _Z17findMaxGPU_sharedPiiS_,@"STO_CUDA_ENTRY STV_DEFAULT"
_Z17findMaxGPU_sharedPiiS_:
.text._Z17findMaxGPU_sharedPiiS_:
[----:B------:R-:W-:Y:S01]  /*0000*/  LDC R1, c[0x0][0x37c] ;  /* 0x0000df00ff017b82 */ /* 0x000fe20000000800 */
[----:B------:R-:W0:Y:S07]  /*0010*/  S2R R9, SR_TID.X ;  /* 0x0000000000097919 */ /* 0x000e2e0000002100 */
[----:B------:R-:W0:Y:S01]  /*0020*/  S2UR UR4, SR_CTAID.X ;  /* 0x00000000000479c3 */ /* 0x000e220000002500 */
[----:B------:R-:W1:Y:S01]  /*0030*/  LDCU UR5, c[0x0][0x388] ;  /* 0x00007100ff0577ac */ /* 0x000e620008000800 */
[----:B------:R-:W-:Y:S01]  /*0040*/  BSSY.RECONVERGENT B0, `(.L_x_0) ;  /* 0x0000011000007945 */ /* 0x000fe20003800200 */
[----:B------:R-:W-:Y:S01]  /*0050*/  IMAD.MOV.U32 R7, RZ, RZ, -0x80000000 ;  /* 0x80000000ff077424 */ /* 0x000fe200078e00ff */
[----:B------:R-:W2:Y:S04]  /*0060*/  LDCU.64 UR6, c[0x0][0x358] ;  /* 0x00006b00ff0677ac */ /* 0x000ea80008000a00 */
[----:B------:R-:W0:Y:S02]  /*0070*/  LDC R6, c[0x0][0x360] ;  /* 0x0000d800ff067b82 */ /* 0x000e240000000800 */
[----:B0-----:R-:W-:-:S05]  /*0080*/  IMAD R0, R6, UR4, R9 ;  /* 0x0000000406007c24 */ /* 0x001fca000f8e0209 */
[----:B-1----:R-:W-:-:S13]  /*0090*/  ISETP.GE.AND P0, PT, R0, UR5, PT ;  /* 0x0000000500007c0c */ /* 0x002fda000bf06270 */
[----:B--2---:R-:W-:Y:S05]  /*00a0*/  @P0 BRA `(.L_x_1) ;  /* 0x0000000000280947 */ /* 0x004fea0003800000 */
[----:B------:R-:W0:Y:S01]  /*00b0*/  LDC.64 R4, c[0x0][0x380] ;  /* 0x0000e000ff047b82 */ /* 0x000e220000000a00 */
[----:B------:R-:W1:Y:S01]  /*00c0*/  LDCU UR4, c[0x0][0x370] ;  /* 0x00006e00ff0477ac */ /* 0x000e620008000800 */
[----:B------:R-:W-:Y:S02]  /*00d0*/  IMAD.MOV.U32 R7, RZ, RZ, -0x80000000 ;  /* 0x80000000ff077424 */ /* 0x000fe400078e00ff */
[----:B-1----:R-:W-:-:S07]  /*00e0*/  IMAD R11, R6, UR4, RZ ;  /* 0x00000004060b7c24 */ /* 0x002fce000f8e02ff */
.L_x_2:
[----:B0-----:R-:W-:-:S06]  /*00f0*/  IMAD.WIDE R2, R0, 0x4, R4 ;  /* 0x0000000400027825 */ /* 0x001fcc00078e0204 */
[----:B------:R-:W2:Y:S01]  /*0100*/  LDG.E R2, desc[UR6][R2.64] ;  /* 0x0000000602027981 */ /* 0x000ea2000c1e1900 */
[----:B------:R-:W-:-:S05]  /*0110*/  IMAD.IADD R0, R11, 0x1, R0 ;  /* 0x000000010b007824 */ /* 0x000fca00078e0200 */
[----:B------:R-:W-:Y:S02]  /*0120*/  ISETP.GE.AND P0, PT, R0, UR5, PT ;  /* 0x0000000500007c0c */ /* 0x000fe4000bf06270 */
[----:B--2---:R-:W-:-:S11]  /*0130*/  VIMNMX R7, PT, PT, R2, R7, !PT ;  /* 0x0000000702077248 */ /* 0x004fd60007fe0100 */
[----:B------:R-:W-:Y:S05]  /*0140*/  @!P0 BRA `(.L_x_2) ;  /* 0xfffffffc00e88947 */ /* 0x000fea000383ffff */
.L_x_1:
[----:B------:R-:W-:Y:S05]  /*0150*/  BSYNC.RECONVERGENT B0 ;  /* 0x0000000000007941 */ /* 0x000fea0003800200 */
.L_x_0:
[----:B------:R-:W0:Y:S01]  /*0160*/  S2UR UR5, SR_CgaCtaId ;  /* 0x00000000000579c3 */ /* 0x000e220000008800 */
[----:B------:R-:W-:Y:S01]  /*0170*/  UMOV UR4, 0x400 ;  /* 0x0000040000047882 */ /* 0x000fe20000000000 */
[----:B------:R-:W-:Y:S01]  /*0180*/  ISETP.GE.U32.AND P0, PT, R6, 0x2, PT ;  /* 0x000000020600780c */ /* 0x000fe20003f06070 */
[----:B0-----:R-:W-:-:S06]  /*0190*/  ULEA UR4, UR5, UR4, 0x18 ;  /* 0x0000000405047291 */ /* 0x001fcc000f8ec0ff */
[----:B------:R-:W-:-:S05]  /*01a0*/  LEA R0, R9, UR4, 0x2 ;  /* 0x0000000409007c11 */ /* 0x000fca000f8e10ff */
[----:B------:R0:W-:Y:S01]  /*01b0*/  STS [R0], R7 ;  /* 0x0000000700007388 */ /* 0x0001e20000000800 */
[----:B------:R-:W-:Y:S06]  /*01c0*/  BAR.SYNC.DEFER_BLOCKING 0x0 ;  /* 0x0000000000007b1d */ /* 0x000fec0000010000 */
[----:B------:R-:W-:Y:S05]  /*01d0*/  @!P0 BRA `(.L_x_3) ;  /* 0x0000000000388947 */ /* 0x000fea0003800000 */
.L_x_6:
[--C-:B------:R-:W-:Y:S01]  /*01e0*/  IMAD.MOV.U32 R4, RZ, RZ, R6.reuse ;  /* 0x000000ffff047224 */ /* 0x100fe200078e0006 */
[----:B------:R-:W-:Y:S01]  /*01f0*/  SHF.R.U32.HI R6, RZ, 0x1, R6 ;  /* 0x00000001ff067819 */ /* 0x000fe20000011606 */
[----:B------:R-:W-:Y:S03]  /*0200*/  BSSY.RECONVERGENT B0, `(.L_x_4) ;  /* 0x0000008000007945 */ /* 0x000fe60003800200 */
[----:B------:R-:W-:-:S13]  /*0210*/  ISETP.GE.U32.AND P0, PT, R9, R6, PT ;  /* 0x000000060900720c */ /* 0x000fda0003f06070 */
[----:B-1----:R-:W-:Y:S05]  /*0220*/  @P0 BRA `(.L_x_5) ;  /* 0x0000000000140947 */ /* 0x002fea0003800000 */
[----:B------:R-:W-:Y:S01]  /*0230*/  IMAD R2, R6, 0x4, R0 ;  /* 0x0000000406027824 */ /* 0x000fe200078e0200 */
[----:B------:R-:W-:Y:S05]  /*0240*/  LDS R3, [R0] ;  /* 0x0000000000037984 */ /* 0x000fea0000000800 */
[----:B------:R-:W1:Y:S02]  /*0250*/  LDS R2, [R2] ;  /* 0x0000000002027984 */ /* 0x000e640000000800 */
[----:B-1----:R-:W-:-:S13]  /*0260*/  ISETP.GT.AND P0, PT, R2, R3, PT ;  /* 0x000000030200720c */ /* 0x002fda0003f04270 */
[----:B------:R1:W-:Y:S02]  /*0270*/  @P0 STS [R0], R2 ;  /* 0x0000000200000388 */ /* 0x0003e40000000800 */
.L_x_5:
[----:B------:R-:W-:Y:S05]  /*0280*/  BSYNC.RECONVERGENT B0 ;  /* 0x0000000000007941 */ /* 0x000fea0003800200 */
.L_x_4:
[----:B------:R-:W-:Y:S01]  /*0290*/  BAR.SYNC.DEFER_BLOCKING 0x0 ;  /* 0x0000000000007b1d */ /* 0x000fe20000010000 */
[----:B------:R-:W-:-:S13]  /*02a0*/  ISETP.GT.U32.AND P0, PT, R4, 0x3, PT ;  /* 0x000000030400780c */ /* 0x000fda0003f04070 */
[----:B------:R-:W-:Y:S05]  /*02b0*/  @P0 BRA `(.L_x_6) ;  /* 0xfffffffc00c80947 */ /* 0x000fea000383ffff */
.L_x_3:
[----:B------:R-:W-:-:S13]  /*02c0*/  ISETP.NE.AND P0, PT, R9, RZ, PT ;  /* 0x000000ff0900720c */ /* 0x000fda0003f05270 */
[----:B------:R-:W-:Y:S05]  /*02d0*/  @P0 EXIT ;  /* 0x000000000000094d */ /* 0x000fea0003800000 */
[----:B------:R-:W2:Y:S01]  /*02e0*/  S2UR UR5, SR_CgaCtaId ;  /* 0x00000000000579c3 */ /* 0x000ea20000008800 */
[----:B------:R-:W-:-:S07]  /*02f0*/  UMOV UR4, 0x400 ;  /* 0x0000040000047882 */ /* 0x000fce0000000000 */
[----:B-1----:R-:W1:Y:S01]  /*0300*/  LDC.64 R2, c[0x0][0x390] ;  /* 0x0000e400ff027b82 */ /* 0x002e620000000a00 */
[----:B--2---:R-:W-:-:S09]  /*0310*/  ULEA UR4, UR5, UR4, 0x18 ;  /* 0x0000000405047291 */ /* 0x004fd2000f8ec0ff */
[----:B------:R-:W1:Y:S04]  /*0320*/  LDS R5, [UR4] ;  /* 0x00000004ff057984 */ /* 0x000e680008000800 */
[----:B-1----:R-:W-:Y:S01]  /*0330*/  REDG.E.MAX.S32.STRONG.GPU desc[UR6][R2.64], R5 ;  /* 0x000000050200798e */ /* 0x002fe2000d12e306 */
[----:B------:R-:W-:Y:S05]  /*0340*/  EXIT ;  /* 0x000000000000794d */ /* 0x000fea0003800000 */
.L_x_7:
[----:B------:R-:W-:-:S00]  /*0350*/  BRA `(.L_x_7) ;  /* 0xfffffffc00fc7947 */ /* 0x000fc0000383ffff */
[----:B------:R-:W-:-:S00]  /*0360*/  NOP ;  /* 0x0000000000007918 */ /* 0x000fc00000000000 */
        /* <DEDUP_REMOVED lines=9> */
.L_x_12:


//--------------------- .text._Z16findMaxGPU_naivePiiS_ --------------------------
	.section	.text._Z16findMaxGPU_naivePiiS_,"ax",@progbits
	.align	128
        .global         _Z16findMaxGPU_naivePiiS_
        .type           _Z16findMaxGPU_naivePiiS_,@function
        .size           _Z16findMaxGPU_naivePiiS_,(.L_x_13 - _Z16findMaxGPU_naivePiiS_)
        .other          _Z16findMaxGPU_naivePiiS_,@"STO_CUDA_ENTRY STV_DEFAULT"
_Z16findMaxGPU_naivePiiS_:
.text._Z16findMaxGPU_naivePiiS_:
[----:B------:R-:W-:Y:S01]  /*0000*/  LDC R1, c[0x0][0x37c] ;  /* 0x0000df00ff017b82 */ /* 0x000fe20000000800 */
[----:B------:R-:W0:Y:S07]  /*0010*/  S2R R0, SR_TID.X ;  /* 0x0000000000007919 */ /* 0x000e2e0000002100 */
[----:B------:R-:W0:Y:S01]  /*0020*/  S2UR UR4, SR_CTAID.X ;  /* 0x00000000000479c3 */ /* 0x000e220000002500 */
[----:B------:R-:W1:Y:S01]  /*0030*/  LDCU UR5, c[0x0][0x388] ;  /* 0x00007100ff0577ac */ /* 0x000e620008000800 */
[----:B------:R-:W-:Y:S01]  /*0040*/  BSSY.RECONVERGENT B0, `(.L_x_8) ;  /* 0x0000013000007945 */ /* 0x000fe20003800200 */
[----:B------:R-:W2:Y:S01]  /*0050*/  S2R R10, SR_LANEID ;  /* 0x00000000000a7919 */ /* 0x000ea20000000000 */
[----:B------:R-:W-:Y:S01]  /*0060*/  IMAD.MOV.U32 R8, RZ, RZ, -0x80000000 ;  /* 0x80000000ff087424 */ /* 0x000fe200078e00ff */
[----:B------:R-:W3:Y:S03]  /*0070*/  LDCU.64 UR6, c[0x0][0x358] ;  /* 0x00006b00ff0677ac */ /* 0x000ee60008000a00 */
[----:B------:R-:W0:Y:S08]  /*0080*/  LDC R9, c[0x0][0x360] ;  /* 0x0000d800ff097b82 */ /* 0x000e300000000800 */
[----:B------:R-:W4:Y:S01]  /*0090*/  LDC.64 R4, c[0x0][0x390] ;  /* 0x0000e400ff047b82 */ /* 0x000f220000000a00 */
[----:B0-----:R-:W-:-:S05]  /*00a0*/  IMAD R0, R9, UR4, R0 ;  /* 0x0000000409007c24 */ /* 0x001fca000f8e0200 */
[----:B-1----:R-:W-:-:S13]  /*00b0*/  ISETP.GE.AND P0, PT, R0, UR5, PT ;  /* 0x0000000500007c0c */ /* 0x002fda000bf06270 */
[----:B--234-:R-:W-:Y:S05]  /*00c0*/  @P0 BRA `(.L_x_9) ;  /* 0x0000000000280947 */ /* 0x01cfea0003800000 */
[----:B------:R-:W0:Y:S01]  /*00d0*/  LDC.64 R6, c[0x0][0x380] ;  /* 0x0000e000ff067b82 */ /* 0x000e220000000a00 */
[----:B------:R-:W1:Y:S01]  /*00e0*/  LDCU UR4, c[0x0][0x370] ;  /* 0x00006e00ff0477ac */ /* 0x000e620008000800 */
[----:B------:R-:W-:Y:S02]  /*00f0*/  IMAD.MOV.U32 R8, RZ, RZ, -0x80000000 ;  /* 0x80000000ff087424 */ /* 0x000fe400078e00ff */
[----:B-1----:R-:W-:-:S07]  /*0100*/  IMAD R9, R9, UR4, RZ ;  /* 0x0000000409097c24 */ /* 0x002fce000f8e02ff */
.L_x_10:
[----:B0-----:R-:W-:-:S06]  /*0110*/  IMAD.WIDE R2, R0, 0x4, R6 ;  /* 0x0000000400027825 */ /* 0x001fcc00078e0206 */
[----:B------:R-:W2:Y:S01]  /*0120*/  LDG.E R3, desc[UR6][R2.64] ;  /* 0x0000000602037981 */ /* 0x000ea2000c1e1900 */
[----:B------:R-:W-:-:S04]  /*0130*/  IADD3 R0, PT, PT, R9, R0, RZ ;  /* 0x0000000009007210 */ /* 0x000fc80007ffe0ff */
[----:B------:R-:W-:Y:S02]  /*0140*/  ISETP.GE.AND P0, PT, R0, UR5, PT ;  /* 0x0000000500007c0c */ /* 0x000fe4000bf06270 */
[----:B--2---:R-:W-:-:S11]  /*0150*/  VIMNMX R8, PT, PT, R3, R8, !PT ;  /* 0x0000000803087248 */ /* 0x004fd60007fe0100 */
[----:B------:R-:W-:Y:S05]  /*0160*/  @!P0 BRA `(.L_x_10) ;  /* 0xfffffffc00e88947 */ /* 0x000fea000383ffff */
.L_x_9:
[----:B------:R-:W-:Y:S05]  /*0170*/  BSYNC.RECONVERGENT B0 ;  /* 0x0000000000007941 */ /* 0x000fea0003800200 */
.L_x_8:
[----:B------:R-:W-:Y:S01]  /*0180*/  VOTEU.ANY UR4, UPT, PT ;  /* 0x0000000000047886 */ /* 0x000fe200038e0100 */
[----:B------:R-:W-:Y:S01]  /*0190*/  CREDUX.MAX.S32 UR8, R8 ;  /* 0x00000000080872cc */ /* 0x000fe20000000200 */
[----:B------:R-:W-:-:S06]  /*01a0*/  UFLO.U32 UR4, UR4 ;  /* 0x00000004000472bd */ /* 0x000fcc00080e0000 */
[----:B------:R-:W-:-:S06]  /*01b0*/  ISETP.EQ.U32.AND P0, PT, R10, UR4, PT ;  /* 0x000000040a007c0c */ /* 0x000fcc000bf02070 */
[----:B------:R-:W-:-:S07]  /*01c0*/  IMAD.U32 R3, RZ, RZ, UR8 ;  /* 0x00000008ff037e24 */ /* 0x000fce000f8e00ff */
[----:B------:R-:W-:Y:S01]  /*01d0*/  @P0 REDG.E.MAX.S32.STRONG.GPU desc[UR6][R4.64], R3 ;  /* 0x000000030400098e */ /* 0x000fe2000d12e306 */
[----:B------:R-:W-:Y:S05]  /*01e0*/  EXIT ;  /* 0x000000000000794d */ /* 0x000fea0003800000 */
.L_x_11:
        /* <DEDUP_REMOVED lines=9> */
.L_x_13:


//--------------------- .nv.shared._Z17findMaxGPU_sharedPiiS_ --------------------------
	.section	.nv.shared._Z17findMaxGPU_sharedPiiS_,"aw",@nobits
	.sectionflags	@""
	.align	16
	.zero		1024


//--------------------- .nv.shared.reserved.0     --------------------------
	.section	.nv.shared.reserved.0,"aw",@nobits
	.weak		__nv_reservedSMEM_offset_0_alias
	.size		__nv_reservedSMEM_offset_0_alias, 0, 64
	.other		__nv_reservedSMEM_offset_0_alias,@"STO_CUDA_RESERVED_SHARED STV_DEFAULT"
__nv_reservedSMEM_offset_0_alias:
	.zero		0
	.zero		64


//--------------------- .nv.shared._Z16findMaxGPU_naivePiiS_ --------------------------
	.section	.nv.shared._Z16findMaxGPU_naivePiiS_,"aw",@nobits
	.sectionflags	@""
	.align	16
	.zero		1024


//--------------------- .nv.constant0._Z17findMaxGPU_sharedPiiS_ --------------------------
	.section	.nv.constant0._Z17findMaxGPU_sharedPiiS_,"a",@progbits
	.sectionflags	@""
	.align	4
.nv.constant0._Z17findMaxGPU_sharedPiiS_:
	.zero		920


//--------------------- .nv.constant0._Z16findMaxGPU_naivePiiS_ --------------------------
	.section	.nv.constant0._Z16findMaxGPU_naivePiiS_,"a",@progbits
	.sectionflags	@""
	.align	4
.nv.constant0._Z16findMaxGPU_naivePiiS_:
	.zero		920


//--------------------- SYMBOLS --------------------------

	.type		.nv.reservedSmem.offset0,@object
	.size		.nv.reservedSmem.offset0,0x4
	.type		.nv.reservedSmem.cap,@object
	.size		.nv.reservedSmem.cap,0x4
